//
// Generated by NVIDIA NVVM Compiler
//
// Compiler Build ID: CL-36424714
// Cuda compilation tools, release 13.0, V13.0.88
// Based on NVVM 20.0.0
//

.version 9.0
.target sm_100
.address_size 64

	// .globl	_Z16histogram_kernelPjS_jj
.extern .shared .align 16 .b8 histo_private[];

.visible .entry _Z16histogram_kernelPjS_jj(
	.param .u64 .ptr .align 1 _Z16histogram_kernelPjS_jj_param_0,
	.param .u64 .ptr .align 1 _Z16histogram_kernelPjS_jj_param_1,
	.param .u32 _Z16histogram_kernelPjS_jj_param_2,
	.param .u32 _Z16histogram_kernelPjS_jj_param_3
)
{
	.reg .pred 	%p<5>;
	.reg .b32 	%r<25>;
	.reg .b64 	%rd<9>;

	ld.param.u64 	%rd3, [_Z16histogram_kernelPjS_jj_param_0];
	ld.param.u64 	%rd4, [_Z16histogram_kernelPjS_jj_param_1];
	ld.param.u32 	%r9, [_Z16histogram_kernelPjS_jj_param_2];
	ld.param.u32 	%r10, [_Z16histogram_kernelPjS_jj_param_3];
	mov.u32 	%r24, %tid.x;
	mov.u32 	%r11, %ctaid.x;
	mov.u32 	%r2, %ntid.x;
	mad.lo.s32 	%r23, %r11, %r2, %r24;
	setp.ge.u32 	%p1, %r23, %r9;
	@%p1 bra 	$L__BB0_3;
	mov.u32 	%r12, %nctaid.x;
	mul.lo.s32 	%r4, %r2, %r12;
	cvta.to.global.u64 	%rd1, %rd3;
$L__BB0_2:
	mul.wide.s32 	%rd5, %r23, 4;
	add.s64 	%rd6, %rd1, %rd5;
	ld.global.u32 	%r13, [%rd6];
	shl.b32 	%r14, %r13, 2;
	mov.u32 	%r15, histo_private;
	add.s32 	%r16, %r15, %r14;
	atom.shared.add.u32 	%r17, [%r16], 1;
	add.s32 	%r23, %r23, %r4;
	setp.lt.u32 	%p2, %r23, %r9;
	@%p2 bra 	$L__BB0_2;
$L__BB0_3:
	bar.sync 	0;
	setp.ge.u32 	%p3, %r24, %r10;
	@%p3 bra 	$L__BB0_6;
	cvta.to.global.u64 	%rd2, %rd4;
	mov.u32 	%r19, histo_private;
$L__BB0_5:
	mul.wide.s32 	%rd7, %r24, 4;
	add.s64 	%rd8, %rd2, %rd7;
	shl.b32 	%r18, %r24, 2;
	add.s32 	%r20, %r19, %r18;
	ld.shared.u32 	%r21, [%r20];
	atom.global.add.u32 	%r22, [%rd8], %r21;
	add.s32 	%r24, %r24, %r2;
	setp.lt.u32 	%p4, %r24, %r10;
	@%p4 bra 	$L__BB0_5;
$L__BB0_6:
	ret;

}
	// .globl	_Z14convert_kernelPjj
.visible .entry _Z14convert_kernelPjj(
	.param .u64 .ptr .align 1 _Z14convert_kernelPjj_param_0,
	.param .u32 _Z14convert_kernelPjj_param_1
)
{
	.reg .pred 	%p<2>;
	.reg .b32 	%r<8>;
	.reg .b64 	%rd<5>;

	ld.param.u64 	%rd1, [_Z14convert_kernelPjj_param_0];
	ld.param.u32 	%r2, [_Z14convert_kernelPjj_param_1];
	mov.u32 	%r3, %tid.x;
	mov.u32 	%r4, %ctaid.x;
	mov.u32 	%r5, %ntid.x;
	mad.lo.s32 	%r1, %r4, %r5, %r3;
	setp.ge.u32 	%p1, %r1, %r2;
	@%p1 bra 	$L__BB1_2;
	cvta.to.global.u64 	%rd2, %rd1;
	mul.wide.s32 	%rd3, %r1, 4;
	add.s64 	%rd4, %rd2, %rd3;
	ld.global.u32 	%r6, [%rd4];
	min.u32 	%r7, %r6, 127;
	st.global.u32 	[%rd4], %r7;
$L__BB1_2:
	ret;

}


// ===== COMPILED SASS (sm_100) =====

	.target	sm_100

	.elftype	@"ET_EXEC"


//--------------------- .note.nv.tkinfo           --------------------------
	.section	.note.nv.tkinfo,"",@"SHT_NOTE"
	.sectionflags	@"SHF_NOTE_NV_TKINFO"
	.tkinfo
        /*0018*/ 	.word	0x00000002
        /*0030*/ 	.string	""
        /*0030*/ 	.string	"ptxas"
        /*0030*/ 	.string	"Cuda compilation tools, release 13.0, V13.0.88"
        /*0030*/ 	.string	"Build cuda_13.0.r13.0/compiler.36424714_0"
        /*0030*/ 	.string	"-arch sm_100 -m 64 "



//--------------------- .note.nv.cuinfo           --------------------------
	.section	.note.nv.cuinfo,"",@"SHT_NOTE"
	.sectionflags	@"SHF_NOTE_NV_CUINFO"
        /*0018*/ 	.short	0x0002
        /*001a*/ 	.short	0x0064
        /*001c*/ 	.short	0x0082
	.zero		2


//--------------------- .nv.info                  --------------------------
	.section	.nv.info,"",@"SHT_CUDA_INFO"
	.align	4


	//----- nvinfo : EIATTR_REGCOUNT
	.align		4
        /*0000*/ 	.byte	0x04, 0x2f
        /*0002*/ 	.short	(.L_1 - .L_0)
	.align		4
.L_0:
        /*0004*/ 	.word	index@(_Z16histogram_kernelPjS_jj)
        /*0008*/ 	.word	0x0000000e


	//----- nvinfo : EIATTR_FRAME_SIZE
	.align		4
.L_1:
        /*000c*/ 	.byte	0x04, 0x11
        /*000e*/ 	.short	(.L_3 - .L_2)
	.align		4
.L_2:
        /*0010*/ 	.word	index@(_Z16histogram_kernelPjS_jj)
        /*0014*/ 	.word	0x00000000


	//----- nvinfo : EIATTR_REGCOUNT
	.align		4
.L_3:
        /*0018*/ 	.byte	0x04, 0x2f
        /*001a*/ 	.short	(.L_5 - .L_4)
	.align		4
.L_4:
        /*001c*/ 	.word	index@(_Z14convert_kernelPjj)
        /*0020*/ 	.word	0x00000008


	//----- nvinfo : EIATTR_FRAME_SIZE
	.align		4
.L_5:
        /*0024*/ 	.byte	0x04, 0x11
        /*0026*/ 	.short	(.L_7 - .L_6)
	.align		4
.L_6:
        /*0028*/ 	.word	index@(_Z14convert_kernelPjj)
        /*002c*/ 	.word	0x00000000


	//----- nvinfo : EIATTR_MIN_STACK_SIZE
	.align		4
.L_7:
        /*0030*/ 	.byte	0x04, 0x12
        /*0032*/ 	.short	(.L_9 - .L_8)
	.align		4
.L_8:
        /*0034*/ 	.word	index@(_Z14convert_kernelPjj)
        /*0038*/ 	.word	0x00000000


	//----- nvinfo : EIATTR_MIN_STACK_SIZE
	.align		4
.L_9:
        /*003c*/ 	.byte	0x04, 0x12
        /*003e*/ 	.short	(.L_11 - .L_10)
	.align		4
.L_10:
        /*0040*/ 	.word	index@(_Z16histogram_kernelPjS_jj)
        /*0044*/ 	.word	0x00000000
.L_11:


//--------------------- .nv.compat                --------------------------
	.section	.nv.compat,"",@"SHT_CUDA_COMPAT_INFO"
	.align	4
        /*0000*/ 	.byte	0x02, 0x09, 0x00, 0x00, 0x02, 0x02, 0x01, 0x00, 0x02, 0x05, 0x05, 0x00, 0x03, 0x07, 0x01, 0x01
        /*0010*/ 	.byte	0x02, 0x03, 0x00, 0x00, 0x02, 0x06, 0x01, 0x00, 0x04, 0x0b, 0x08, 0x00, 0x09, 0x00, 0x00, 0x00
        /*0020*/ 	.byte	0x00, 0x00, 0x00, 0x00


//--------------------- .nv.info._Z14convert_kernelPjj --------------------------
	.section	.nv.info._Z14convert_kernelPjj,"",@"SHT_CUDA_INFO"
	.sectionflags	@""
	.align	4


	//----- nvinfo : EIATTR_CUDA_API_VERSION
	.align		4
        /*0000*/ 	.byte	0x04, 0x37
        /*0002*/ 	.short	(.L_13 - .L_12)
.L_12:
        /*0004*/ 	.word	0x00000082


	//----- nvinfo : EIATTR_KPARAM_INFO
	.align		4
.L_13:
        /*0008*/ 	.byte	0x04, 0x17
        /*000a*/ 	.short	(.L_15 - .L_14)
.L_14:
        /*000c*/ 	.word	0x00000000
        /*0010*/ 	.short	0x0001
        /*0012*/ 	.short	0x0008
        /*0014*/ 	.byte	0x00, 0xf0, 0x11, 0x00


	//----- nvinfo : EIATTR_KPARAM_INFO
	.align		4
.L_15:
        /*0018*/ 	.byte	0x04, 0x17
        /*001a*/ 	.short	(.L_17 - .L_16)
.L_16:
        /*001c*/ 	.word	0x00000000
        /*0020*/ 	.short	0x0000
        /*0022*/ 	.short	0x0000
        /*0024*/ 	.byte	0x00, 0xf5, 0x21, 0x00


	//----- nvinfo : EIATTR_SPARSE_MMA_MASK
	.align		4
.L_17:
        /*0028*/ 	.byte	0x03, 0x50
        /*002a*/ 	.short	0x0000


	//----- nvinfo : EIATTR_MAXREG_COUNT
	.align		4
        /*002c*/ 	.byte	0x03, 0x1b
        /*002e*/ 	.short	0x00ff


	//----- nvinfo : EIATTR_MERCURY_ISA_VERSION
	.align		4
        /*0030*/ 	.byte	0x03, 0x5f
        /*0032*/ 	.short	0x0101


	//----- nvinfo : EIATTR_VRC_CTA_INIT_COUNT
	.align		4
        /*0034*/ 	.byte	0x02, 0x4a
	.zero		1
	.zero		1


	//----- nvinfo : EIATTR_EXIT_INSTR_OFFSETS
	.align		4
        /*0038*/ 	.byte	0x04, 0x1c
        /*003a*/ 	.short	(.L_19 - .L_18)


	//   ....[0]....
.L_18:
        /*003c*/ 	.word	0x00000070


	//   ....[1]....
        /*0040*/ 	.word	0x000000e0


	//----- nvinfo : EIATTR_CBANK_PARAM_SIZE
	.align		4
.L_19:
        /*0044*/ 	.byte	0x03, 0x19
        /*0046*/ 	.short	0x000c


	//----- nvinfo : EIATTR_PARAM_CBANK
	.align		4
        /*0048*/ 	.byte	0x04, 0x0a
        /*004a*/ 	.short	(.L_21 - .L_20)
	.align		4
.L_20:
        /*004c*/ 	.word	index@(.nv.constant0._Z14convert_kernelPjj)
        /*0050*/ 	.short	0x0380
        /*0052*/ 	.short	0x000c


	//----- nvinfo : EIATTR_SW_WAR
	.align		4
.L_21:
        /*0054*/ 	.byte	0x04, 0x36
        /*0056*/ 	.short	(.L_23 - .L_22)
.L_22:
        /*0058*/ 	.word	0x00000008
.L_23:


//--------------------- .nv.info._Z16histogram_kernelPjS_jj --------------------------
	.section	.nv.info._Z16histogram_kernelPjS_jj,"",@"SHT_CUDA_INFO"
	.sectionflags	@""
	.align	4


	//----- nvinfo : EIATTR_CUDA_API_VERSION
	.align		4
        /*0000*/ 	.byte	0x04, 0x37
        /*0002*/ 	.short	(.L_25 - .L_24)
.L_24:
        /*0004*/ 	.word	0x00000082


	//----- nvinfo : EIATTR_KPARAM_INFO
	.align		4
.L_25:
        /*0008*/ 	.byte	0x04, 0x17
        /*000a*/ 	.short	(.L_27 - .L_26)
.L_26:
        /*000c*/ 	.word	0x00000000
        /*0010*/ 	.short	0x0003
        /*0012*/ 	.short	0x0014
        /*0014*/ 	.byte	0x00, 0xf0, 0x11, 0x00


	//----- nvinfo : EIATTR_KPARAM_INFO
	.align		4
.L_27:
        /*0018*/ 	.byte	0x04, 0x17
        /*001a*/ 	.short	(.L_29 - .L_28)
.L_28:
        /*001c*/ 	.word	0x00000000
        /*0020*/ 	.short	0x0002
        /*0022*/ 	.short	0x0010
        /*0024*/ 	.byte	0x00, 0xf0, 0x11, 0x00


	//----- nvinfo : EIATTR_KPARAM_INFO
	.align		4
.L_29:
        /*0028*/ 	.byte	0x04, 0x17
        /*002a*/ 	.short	(.L_31 - .L_30)
.L_30:
        /*002c*/ 	.word	0x00000000
        /*0030*/ 	.short	0x0001
        /*0032*/ 	.short	0x0008
        /*0034*/ 	.byte	0x00, 0xf5, 0x21, 0x00


	//----- nvinfo : EIATTR_KPARAM_INFO
	.align		4
.L_31:
        /*0038*/ 	.byte	0x04, 0x17
        /*003a*/ 	.short	(.L_33 - .L_32)
.L_32:
        /*003c*/ 	.word	0x00000000
        /*0040*/ 	.short	0x0000
        /*0042*/ 	.short	0x0000
        /*0044*/ 	.byte	0x00, 0xf5, 0x21, 0x00


	//----- nvinfo : EIATTR_SPARSE_MMA_MASK
	.align		4
.L_33:
        /*0048*/ 	.byte	0x03, 0x50
        /*004a*/ 	.short	0x0000


	//----- nvinfo : EIATTR_MAXREG_COUNT
	.align		4
        /*004c*/ 	.byte	0x03, 0x1b
        /*004e*/ 	.short	0x00ff


	//----- nvinfo : EIATTR_NUM_BARRIERS
	.align		4
        /*0050*/ 	.byte	0x02, 0x4c
        /*0052*/ 	.byte	0x01
	.zero		1


	//----- nvinfo : EIATTR_MERCURY_ISA_VERSION
	.align		4
        /*0054*/ 	.byte	0x03, 0x5f
        /*0056*/ 	.short	0x0101


	//----- nvinfo : EIATTR_VRC_CTA_INIT_COUNT
	.align		4
        /*0058*/ 	.byte	0x02, 0x4a
	.zero		1
	.zero		1


	//----- nvinfo : EIATTR_EXIT_INSTR_OFFSETS
	.align		4
        /*005c*/ 	.byte	0x04, 0x1c
        /*005e*/ 	.short	(.L_35 - .L_34)


	//   ....[0]....
.L_34:
        /*0060*/ 	.word	0x000001b0


	//   ....[1]....
        /*0064*/ 	.word	0x00000270


	//----- nvinfo : EIATTR_CRS_STACK_SIZE
	.align		4
.L_35:
        /*0068*/ 	.byte	0x04, 0x1e
        /*006a*/ 	.short	(.L_37 - .L_36)
.L_36:
        /*006c*/ 	.word	0x00000000


	//----- nvinfo : EIATTR_CBANK_PARAM_SIZE
	.align		4
.L_37:
        /*0070*/ 	.byte	0x03, 0x19
        /*0072*/ 	.short	0x0018


	//----- nvinfo : EIATTR_PARAM_CBANK
	.align		4
        /*0074*/ 	.byte	0x04, 0x0a
        /*0076*/ 	.short	(.L_39 - .L_38)
	.align		4
.L_38:
        /*0078*/ 	.word	index@(.nv.constant0._Z16histogram_kernelPjS_jj)
        /*007c*/ 	.short	0x0380
        /*007e*/ 	.short	0x0018


	//----- nvinfo : EIATTR_SW_WAR
	.align		4
.L_39:
        /*0080*/ 	.byte	0x04, 0x36
        /*0082*/ 	.short	(.L_41 - .L_40)
.L_40:
        /*0084*/ 	.word	0x00000008
.L_41:


//--------------------- .nv.callgraph             --------------------------
	.section	.nv.callgraph,"",@"SHT_CUDA_CALLGRAPH"
	.align	4
	.sectionentsize	8
	.align		4
        /*0000*/ 	.word	0x00000000
	.align		4
        /*0004*/ 	.word	0xffffffff
	.align		4
        /*0008*/ 	.word	0x00000000
	.align		4
        /*000c*/ 	.word	0xfffffffe
	.align		4
        /*0010*/ 	.word	0x00000000
	.align		4
        /*0014*/ 	.word	0xfffffffd
	.align		4
        /*0018*/ 	.word	0x00000000
	.align		4
        /*001c*/ 	.word	0xfffffffc


//--------------------- .text._Z14convert_kernelPjj --------------------------
	.section	.text._Z14convert_kernelPjj,"ax",@progbits
	.align	128
        .global         _Z14convert_kernelPjj
        .type           _Z14convert_kernelPjj,@function
        .size           _Z14convert_kernelPjj,(.L_x_6 - _Z14convert_kernelPjj)
        .other          _Z14convert_kernelPjj,@"STO_CUDA_ENTRY STV_DEFAULT"
_Z14convert_kernelPjj:
.text._Z14convert_kernelPjj:
[----:B------:R-:W-:Y:S01]  /*0000*/  LDC R1, c[0x0][0x37c] ;  /* 0x0000df00ff017b82 */ /* 0x000fe20000000800 */
[----:B------:R-:W0:Y:S07]  /*0010*/  S2R R5, SR_TID.X ;  /* 0x0000000000057919 */ /* 0x000e2e0000002100 */
[----:B------:R-:W0:Y:S01]  /*0020*/  S2UR UR4, SR_CTAID.X ;  /* 0x00000000000479c3 */ /* 0x000e220000002500 */
[----:B------:R-:W1:Y:S07]  /*0030*/  LDCU UR5, c[0x0][0x388] ;  /* 0x00007100ff0577ac */ /* 0x000e6e0008000800 */
[----:B------:R-:W0:Y:S02]  /*0040*/  LDC R0, c[0x0][0x360] ;  /* 0x0000d800ff007b82 */ /* 0x000e240000000800 */
[----:B0-----:R-:W-:-:S05]  /*0050*/  IMAD R5, R0, UR4, R5 ;  /* 0x0000000400057c24 */ /* 0x001fca000f8e0205 */
[----:B-1----:R-:W-:-:S13]  /*0060*/  ISETP.GE.U32.AND P0, PT, R5, UR5, PT ;  /* 0x0000000505007c0c */ /* 0x002fda000bf06070 */
[----:B------:R-:W-:Y:S05]  /*0070*/  @P0 EXIT ;  /* 0x000000000000094d */ /* 0x000fea0003800000 */
[----:B------:R-:W0:Y:S01]  /*0080*/  LDC.64 R2, c[0x0][0x380] ;  /* 0x0000e000ff027b82 */ /* 0x000e220000000a00 */
[----:B------:R-:W1:Y:S01]  /*0090*/  LDCU.64 UR4, c[0x0][0x358] ;  /* 0x00006b00ff0477ac */ /* 0x000e620008000a00 */
[----:B0-----:R-:W-:-:S05]  /*00a0*/  IMAD.WIDE R2, R5, 0x4, R2 ;  /* 0x0000000405027825 */ /* 0x001fca00078e0202 */
[----:B-1----:R-:W2:Y:S02]  /*00b0*/  LDG.E R0, desc[UR4][R2.64] ;  /* 0x0000000402007981 */ /* 0x002ea4000c1e1900 */
[----:B--2---:R-:W-:-:S05]  /*00c0*/  VIMNMX.U32 R5, PT, PT, R0, 0x7f, PT ;  /* 0x0000007f00057848 */ /* 0x004fca0003fe0000 */
[----:B------:R-:W-:Y:S01]  /*00d0*/  STG.E desc[UR4][R2.64], R5 ;  /* 0x0000000502007986 */ /* 0x000fe2000c101904 */
[----:B------:R-:W-:Y:S05]  /*00e0*/  EXIT ;  /* 0x000000000000794d */ /* 0x000fea0003800000 */
.L_x_0:
[----:B------:R-:W-:-:S00]  /*00f0*/  BRA `(.L_x_0) ;  /* 0xfffffffc00fc7947 */ /* 0x000fc0000383ffff */
[----:B------:R-:W-:-:S00]  /*0100*/  NOP ;  /* 0x0000000000007918 */ /* 0x000fc00000000000 */
[----:B------:R-:W-:-:S00]  /*0110*/  NOP ;  /* 0x0000000000007918 */ /* 0x000fc00000000000 */
[----:B------:R-:W-:-:S00]  /*0120*/  NOP ;  /* 0x0000000000007918 */ /* 0x000fc00000000000 */
[----:B------:R-:W-:-:S00]  /*0130*/  NOP ;  /* 0x0000000000007918 */ /* 0x000fc00000000000 */
[----:B------:R-:W-:-:S00]  /*0140*/  NOP ;  /* 0x0000000000007918 */ /* 0x000fc00000000000 */
[----:B------:R-:W-:-:S00]  /*0150*/  NOP ;  /* 0x0000000000007918 */ /* 0x000fc00000000000 */
[----:B------:R-:W-:-:S00]  /*0160*/  NOP ;  /* 0x0000000000007918 */ /* 0x000fc00000000000 */
[----:B------:R-:W-:-:S00]  /*0170*/  NOP ;  /* 0x0000000000007918 */ /* 0x000fc00000000000 */
.L_x_6:


//--------------------- .text._Z16histogram_kernelPjS_jj --------------------------
	.section	.text._Z16histogram_kernelPjS_jj,"ax",@progbits
	.align	128
        .global         _Z16histogram_kernelPjS_jj
        .type           _Z16histogram_kernelPjS_jj,@function
        .size           _Z16histogram_kernelPjS_jj,(.L_x_7 - _Z16histogram_kernelPjS_jj)
        .other          _Z16histogram_kernelPjS_jj,@"STO_CUDA_ENTRY STV_DEFAULT"
_Z16histogram_kernelPjS_jj:
.text._Z16histogram_kernelPjS_jj:
[----:B------:R-:W-:Y:S01]  /*0000*/  LDC R1, c[0x0][0x37c] ;  /* 0x0000df00ff017b82 */ /* 0x000fe20000000800 */
[----:B------:R-:W0:Y:S07]  /*0010*/  S2R R7, SR_TID.X ;  /* 0x0000000000077919 */ /* 0x000e2e0000002100 */
[----:B------:R-:W1:Y:S01]  /*0020*/  S2UR UR4, SR_CTAID.X ;  /* 0x00000000000479c3 */ /* 0x000e620000002500 */
[----:B------:R-:W2:Y:S01]  /*0030*/  LDCU UR5, c[0x0][0x390] ;  /* 0x00007200ff0577ac */ /* 0x000ea20008000800 */
[----:B------:R-:W-:Y:S01]  /*0040*/  BSSY.RECONVERGENT B0, `(.L_x_1) ;  /* 0x0000015000007945 */ /* 0x000fe20003800200 */
[----:B------:R-:W0:Y:S05]  /*0050*/  LDCU UR8, c[0x0][0x394] ;  /* 0x00007280ff0877ac */ /* 0x000e2a0008000800 */
[----:B------:R-:W1:Y:S01]  /*0060*/  LDC R8, c[0x0][0x360] ;  /* 0x0000d800ff087b82 */ /* 0x000e620000000800 */
[----:B------:R-:W3:Y:S01]  /*0070*/  LDCU.64 UR6, c[0x0][0x358] ;  /* 0x00006b00ff0677ac */ /* 0x000ee20008000a00 */
[----:B0-----:R-:W-:Y:S01]  /*0080*/  ISETP.GE.U32.AND P0, PT, R7, UR8, PT ;  /* 0x0000000807007c0c */ /* 0x001fe2000bf06070 */
[----:B-1----:R-:W-:-:S05]  /*0090*/  IMAD R0, R8, UR4, R7 ;  /* 0x0000000408007c24 */ /* 0x002fca000f8e0207 */
[----:B--2---:R-:W-:-:S13]  /*00a0*/  ISETP.GE.U32.AND P1, PT, R0, UR5, PT ;  /* 0x0000000500007c0c */ /* 0x004fda000bf26070 */
[----:B---3--:R-:W-:Y:S05]  /*00b0*/  @P1 BRA `(.L_x_2) ;  /* 0x0000000000341947 */ /* 0x008fea0003800000 */
[----:B------:R-:W0:Y:S01]  /*00c0*/  S2R R11, SR_CgaCtaId ;  /* 0x00000000000b7919 */ /* 0x000e220000008800 */
[----:B------:R-:W1:Y:S01]  /*00d0*/  LDC.64 R4, c[0x0][0x380] ;  /* 0x0000e000ff047b82 */ /* 0x000e620000000a00 */
[----:B------:R-:W2:Y:S01]  /*00e0*/  LDCU UR4, c[0x0][0x370] ;  /* 0x00006e00ff0477ac */ /* 0x000ea20008000800 */
[----:B------:R-:W-:Y:S01]  /*00f0*/  MOV R2, 0x400 ;  /* 0x0000040000027802 */ /* 0x000fe20000000f00 */
[----:B--2---:R-:W-:-:S03]  /*0100*/  IMAD R9, R8, UR4, RZ ;  /* 0x0000000408097c24 */ /* 0x004fc6000f8e02ff */
[----:B0-----:R-:W-:-:S07]  /*0110*/  LEA R11, R11, R2, 0x18 ;  /* 0x000000020b0b7211 */ /* 0x001fce00078ec0ff */
.L_x_3:
[----:B-1----:R-:W-:-:S06]  /*0120*/  IMAD.WIDE R2, R0, 0x4, R4 ;  /* 0x0000000400027825 */ /* 0x002fcc00078e0204 */
[----:B------:R-:W2:Y:S01]  /*0130*/  LDG.E R2, desc[UR6][R2.64] ;  /* 0x0000000602027981 */ /* 0x000ea2000c1e1900 */
[----:B------:R-:W-:-:S05]  /*0140*/  IMAD.IADD R0, R9, 0x1, R0 ;  /* 0x0000000109007824 */ /* 0x000fca00078e0200 */
[----:B------:R-:W-:Y:S01]  /*0150*/  ISETP.GE.U32.AND P1, PT, R0, UR5, PT ;  /* 0x0000000500007c0c */ /* 0x000fe2000bf26070 */
[----:B0-2---:R-:W-:-:S05]  /*0160*/  IMAD R6, R2, 0x4, R11 ;  /* 0x0000000402067824 */ /* 0x005fca00078e020b */
[----:B------:R0:W-:Y:S07]  /*0170*/  ATOMS.POPC.INC.32 RZ, [R6+URZ] ;  /* 0x0000000006ff7f8c */ /* 0x0001ee000d8000ff */
[----:B------:R-:W-:Y:S05]  /*0180*/  @!P1 BRA `(.L_x_3) ;  /* 0xfffffffc00e49947 */ /* 0x000fea000383ffff */
.L_x_2:
[----:B------:R-:W-:Y:S05]  /*0190*/  BSYNC.RECONVERGENT B0 ;  /* 0x0000000000007941 */ /* 0x000fea0003800200 */
.L_x_1:
[----:B------:R-:W-:Y:S06]  /*01a0*/  BAR.SYNC.DEFER_BLOCKING 0x0 ;  /* 0x0000000000007b1d */ /* 0x000fec0000010000 */
[----:B------:R-:W-:Y:S05]  /*01b0*/  @P0 EXIT ;  /* 0x000000000000094d */ /* 0x000fea0003800000 */
[----:B------:R-:W1:Y:S01]  /*01c0*/  S2UR UR5, SR_CgaCtaId ;  /* 0x00000000000579c3 */ /* 0x000e620000008800 */
[----:B------:R-:W-:-:S07]  /*01d0*/  UMOV UR4, 0x400 ;  /* 0x0000040000047882 */ /* 0x000fce0000000000 */
[----:B------:R-:W2:Y:S01]  /*01e0*/  LDC.64 R4, c[0x0][0x388] ;  /* 0x0000e200ff047b82 */ /* 0x000ea20000000a00 */
[----:B-1----:R-:W-:-:S12]  /*01f0*/  ULEA UR4, UR5, UR4, 0x18 ;  /* 0x0000000405047291 */ /* 0x002fd8000f8ec0ff */
.L_x_4:
[C---:B------:R-:W-:Y:S01]  /*0200*/  LEA R0, R7.reuse, UR4, 0x2 ;  /* 0x0000000407007c11 */ /* 0x040fe2000f8e10ff */
[----:B-12---:R-:W-:-:S04]  /*0210*/  IMAD.WIDE R2, R7, 0x4, R4 ;  /* 0x0000000407027825 */ /* 0x006fc800078e0204 */
[----:B------:R-:W1:Y:S01]  /*0220*/  LDS R9, [R0] ;  /* 0x0000000000097984 */ /* 0x000e620000000800 */
[----:B------:R-:W-:-:S05]  /*0230*/  IMAD.IADD R7, R8, 0x1, R7 ;  /* 0x0000000108077824 */ /* 0x000fca00078e0207 */
[----:B------:R-:W-:Y:S01]  /*0240*/  ISETP.GE.U32.AND P0, PT, R7, UR8, PT ;  /* 0x0000000807007c0c */ /* 0x000fe2000bf06070 */
[----:B-1----:R1:W-:-:S12]  /*0250*/  REDG.E.ADD.STRONG.GPU desc[UR6][R2.64], R9 ;  /* 0x000000090200798e */ /* 0x0023d8000c12e106 */
[----:B------:R-:W-:Y:S05]  /*0260*/  @!P0 BRA `(.L_x_4) ;  /* 0xfffffffc00e48947 */ /* 0x000fea000383ffff */
[----:B------:R-:W-:Y:S05]  /*0270*/  EXIT ;  /* 0x000000000000794d */ /* 0x000fea0003800000 */
.L_x_5:
        /* <DEDUP_REMOVED lines=16> */
.L_x_7:


//--------------------- .nv.shared._Z14convert_kernelPjj --------------------------
	.section	.nv.shared._Z14convert_kernelPjj,"aw",@nobits
	.sectionflags	@""
	.align	16
	.zero		1024


//--------------------- .nv.shared.reserved.0     --------------------------
	.section	.nv.shared.reserved.0,"aw",@nobits
	.weak		__nv_reservedSMEM_offset_0_alias
	.size		__nv_reservedSMEM_offset_0_alias, 0, 64
	.other		__nv_reservedSMEM_offset_0_alias,@"STO_CUDA_RESERVED_SHARED STV_DEFAULT"
__nv_reservedSMEM_offset_0_alias:
	.zero		0
	.zero		64


//--------------------- .nv.shared._Z16histogram_kernelPjS_jj --------------------------
	.section	.nv.shared._Z16histogram_kernelPjS_jj,"aw",@nobits
	.sectionflags	@""
	.align	16
	.zero		1024


//--------------------- .nv.constant0._Z14convert_kernelPjj --------------------------
	.section	.nv.constant0._Z14convert_kernelPjj,"a",@progbits
	.sectionflags	@""
	.align	4
.nv.constant0._Z14convert_kernelPjj:
	.zero		908


//--------------------- .nv.constant0._Z16histogram_kernelPjS_jj --------------------------
	.section	.nv.constant0._Z16histogram_kernelPjS_jj,"a",@progbits
	.sectionflags	@""
	.align	4
.nv.constant0._Z16histogram_kernelPjS_jj:
	.zero		920


//--------------------- SYMBOLS --------------------------

	.type		.nv.reservedSmem.offset0,@object
	.size		.nv.reservedSmem.offset0,0x4
	.type		.nv.reservedSmem.cap,@object
	.size		.nv.reservedSmem.cap,0x4
